//
// Generated by NVIDIA NVVM Compiler
//
// Compiler Build ID: CL-36424714
// Cuda compilation tools, release 13.0, V13.0.88
// Based on NVVM 20.0.0
//

.version 9.0
.target sm_100
.address_size 64

	// .globl	_Z3mapPjS_

.visible .entry _Z3mapPjS_(
	.param .u64 .ptr .align 1 _Z3mapPjS__param_0,
	.param .u64 .ptr .align 1 _Z3mapPjS__param_1
)
{
	.reg .pred 	%p<2>;
	.reg .b32 	%r<15>;
	.reg .b64 	%rd<8>;

	ld.param.u64 	%rd1, [_Z3mapPjS__param_0];
	ld.param.u64 	%rd2, [_Z3mapPjS__param_1];
	mov.u32 	%r3, %tid.x;
	mov.u32 	%r4, %ctaid.x;
	mov.u32 	%r5, %ntid.x;
	mad.lo.s32 	%r1, %r4, %r5, %r3;
	mov.u32 	%r6, %tid.y;
	mov.u32 	%r7, %ctaid.y;
	mov.u32 	%r8, %ntid.y;
	mad.lo.s32 	%r9, %r7, %r8, %r6;
	max.u32 	%r10, %r1, %r9;
	setp.gt.u32 	%p1, %r10, 3;
	@%p1 bra 	$L__BB0_2;
	cvta.to.global.u64 	%rd3, %rd2;
	cvta.to.global.u64 	%rd4, %rd1;
	shl.b32 	%r11, %r1, 2;
	add.s32 	%r12, %r11, %r9;
	mul.wide.u32 	%rd5, %r12, 4;
	add.s64 	%rd6, %rd3, %rd5;
	ld.global.u32 	%r13, [%rd6];
	mul.lo.s32 	%r14, %r13, %r13;
	add.s64 	%rd7, %rd4, %rd5;
	st.global.u32 	[%rd7], %r14;
$L__BB0_2:
	ret;

}


// ===== COMPILED SASS (sm_100) =====

	.target	sm_100

	.elftype	@"ET_EXEC"


//--------------------- .note.nv.tkinfo           --------------------------
	.section	.note.nv.tkinfo,"",@"SHT_NOTE"
	.sectionflags	@"SHF_NOTE_NV_TKINFO"
	.tkinfo
        /*0018*/ 	.word	0x00000002
        /*0030*/ 	.string	""
        /*0030*/ 	.string	"ptxas"
        /*0030*/ 	.string	"Cuda compilation tools, release 13.0, V13.0.88"
        /*0030*/ 	.string	"Build cuda_13.0.r13.0/compiler.36424714_0"
        /*0030*/ 	.string	"-arch sm_100 -m 64 "



//--------------------- .note.nv.cuinfo           --------------------------
	.section	.note.nv.cuinfo,"",@"SHT_NOTE"
	.sectionflags	@"SHF_NOTE_NV_CUINFO"
        /*0018*/ 	.short	0x0002
        /*001a*/ 	.short	0x0064
        /*001c*/ 	.short	0x0082
	.zero		2


//--------------------- .nv.info                  --------------------------
	.section	.nv.info,"",@"SHT_CUDA_INFO"
	.align	4


	//----- nvinfo : EIATTR_REGCOUNT
	.align		4
        /*0000*/ 	.byte	0x04, 0x2f
        /*0002*/ 	.short	(.L_1 - .L_0)
	.align		4
.L_0:
        /*0004*/ 	.word	index@(_Z3mapPjS_)
        /*0008*/ 	.word	0x0000000a


	//----- nvinfo : EIATTR_FRAME_SIZE
	.align		4
.L_1:
        /*000c*/ 	.byte	0x04, 0x11
        /*000e*/ 	.short	(.L_3 - .L_2)
	.align		4
.L_2:
        /*0010*/ 	.word	index@(_Z3mapPjS_)
        /*0014*/ 	.word	0x00000000


	//----- nvinfo : EIATTR_MIN_STACK_SIZE
	.align		4
.L_3:
        /*0018*/ 	.byte	0x04, 0x12
        /*001a*/ 	.short	(.L_5 - .L_4)
	.align		4
.L_4:
        /*001c*/ 	.word	index@(_Z3mapPjS_)
        /*0020*/ 	.word	0x00000000
.L_5:


//--------------------- .nv.compat                --------------------------
	.section	.nv.compat,"",@"SHT_CUDA_COMPAT_INFO"
	.align	4
        /*0000*/ 	.byte	0x02, 0x09, 0x00, 0x00, 0x02, 0x02, 0x01, 0x00, 0x02, 0x05, 0x05, 0x00, 0x03, 0x07, 0x01, 0x01
        /*0010*/ 	.byte	0x02, 0x03, 0x00, 0x00, 0x02, 0x06, 0x01, 0x00, 0x04, 0x0b, 0x08, 0x00, 0x09, 0x00, 0x00, 0x00
        /*0020*/ 	.byte	0x00, 0x00, 0x00, 0x00


//--------------------- .nv.info._Z3mapPjS_       --------------------------
	.section	.nv.info._Z3mapPjS_,"",@"SHT_CUDA_INFO"
	.sectionflags	@""
	.align	4


	//----- nvinfo : EIATTR_CUDA_API_VERSION
	.align		4
        /*0000*/ 	.byte	0x04, 0x37
        /*0002*/ 	.short	(.L_7 - .L_6)
.L_6:
        /*0004*/ 	.word	0x00000082


	//----- nvinfo : EIATTR_KPARAM_INFO
	.align		4
.L_7:
        /*0008*/ 	.byte	0x04, 0x17
        /*000a*/ 	.short	(.L_9 - .L_8)
.L_8:
        /*000c*/ 	.word	0x00000000
        /*0010*/ 	.short	0x0001
        /*0012*/ 	.short	0x0008
        /*0014*/ 	.byte	0x00, 0xf5, 0x21, 0x00


	//----- nvinfo : EIATTR_KPARAM_INFO
	.align		4
.L_9:
        /*0018*/ 	.byte	0x04, 0x17
        /*001a*/ 	.short	(.L_11 - .L_10)
.L_10:
        /*001c*/ 	.word	0x00000000
        /*0020*/ 	.short	0x0000
        /*0022*/ 	.short	0x0000
        /*0024*/ 	.byte	0x00, 0xf5, 0x21, 0x00


	//----- nvinfo : EIATTR_SPARSE_MMA_MASK
	.align		4
.L_11:
        /*0028*/ 	.byte	0x03, 0x50
        /*002a*/ 	.short	0x0000


	//----- nvinfo : EIATTR_MAXREG_COUNT
	.align		4
        /*002c*/ 	.byte	0x03, 0x1b
        /*002e*/ 	.short	0x00ff


	//----- nvinfo : EIATTR_MERCURY_ISA_VERSION
	.align		4
        /*0030*/ 	.byte	0x03, 0x5f
        /*0032*/ 	.short	0x0101


	//----- nvinfo : EIATTR_VRC_CTA_INIT_COUNT
	.align		4
        /*0034*/ 	.byte	0x02, 0x4a
	.zero		1
	.zero		1


	//----- nvinfo : EIATTR_EXIT_INSTR_OFFSETS
	.align		4
        /*0038*/ 	.byte	0x04, 0x1c
        /*003a*/ 	.short	(.L_13 - .L_12)


	//   ....[0]....
.L_12:
        /*003c*/ 	.word	0x000000b0


	//   ....[1]....
        /*0040*/ 	.word	0x00000150


	//----- nvinfo : EIATTR_CBANK_PARAM_SIZE
	.align		4
.L_13:
        /*0044*/ 	.byte	0x03, 0x19
        /*0046*/ 	.short	0x0010


	//----- nvinfo : EIATTR_PARAM_CBANK
	.align		4
        /*0048*/ 	.byte	0x04, 0x0a
        /*004a*/ 	.short	(.L_15 - .L_14)
	.align		4
.L_14:
        /*004c*/ 	.word	index@(.nv.constant0._Z3mapPjS_)
        /*0050*/ 	.short	0x0380
        /*0052*/ 	.short	0x0010


	//----- nvinfo : EIATTR_SW_WAR
	.align		4
.L_15:
        /*0054*/ 	.byte	0x04, 0x36
        /*0056*/ 	.short	(.L_17 - .L_16)
.L_16:
        /*0058*/ 	.word	0x00000008
.L_17:


//--------------------- .nv.callgraph             --------------------------
	.section	.nv.callgraph,"",@"SHT_CUDA_CALLGRAPH"
	.align	4
	.sectionentsize	8
	.align		4
        /*0000*/ 	.word	0x00000000
	.align		4
        /*0004*/ 	.word	0xffffffff
	.align		4
        /*0008*/ 	.word	0x00000000
	.align		4
        /*000c*/ 	.word	0xfffffffe
	.align		4
        /*0010*/ 	.word	0x00000000
	.align		4
        /*0014*/ 	.word	0xfffffffd
	.align		4
        /*0018*/ 	.word	0x00000000
	.align		4
        /*001c*/ 	.word	0xfffffffc


//--------------------- .text._Z3mapPjS_          --------------------------
	.section	.text._Z3mapPjS_,"ax",@progbits
	.align	128
        .global         _Z3mapPjS_
        .type           _Z3mapPjS_,@function
        .size           _Z3mapPjS_,(.L_x_1 - _Z3mapPjS_)
        .other          _Z3mapPjS_,@"STO_CUDA_ENTRY STV_DEFAULT"
_Z3mapPjS_:
.text._Z3mapPjS_:
[----:B------:R-:W-:Y:S01]  /*0000*/  LDC R1, c[0x0][0x37c] ;  /* 0x0000df00ff017b82 */ /* 0x000fe20000000800 */
[----:B------:R-:W0:Y:S07]  /*0010*/  S2R R0, SR_TID.X ;  /* 0x0000000000007919 */ /* 0x000e2e0000002100 */
[----:B------:R-:W0:Y:S01]  /*0020*/  LDC R3, c[0x0][0x360] ;  /* 0x0000d800ff037b82 */ /* 0x000e220000000800 */
[----:B------:R-:W1:Y:S07]  /*0030*/  S2R R5, SR_TID.Y ;  /* 0x0000000000057919 */ /* 0x000e6e0000002200 */
[----:B------:R-:W0:Y:S08]  /*0040*/  S2UR UR4, SR_CTAID.X ;  /* 0x00000000000479c3 */ /* 0x000e300000002500 */
[----:B------:R-:W1:Y:S08]  /*0050*/  S2UR UR5, SR_CTAID.Y ;  /* 0x00000000000579c3 */ /* 0x000e700000002600 */
[----:B------:R-:W1:Y:S01]  /*0060*/  LDC R2, c[0x0][0x364] ;  /* 0x0000d900ff027b82 */ /* 0x000e620000000800 */
[----:B0-----:R-:W-:-:S02]  /*0070*/  IMAD R0, R3, UR4, R0 ;  /* 0x0000000403007c24 */ /* 0x001fc4000f8e0200 */
[----:B-1----:R-:W-:-:S05]  /*0080*/  IMAD R5, R2, UR5, R5 ;  /* 0x0000000502057c24 */ /* 0x002fca000f8e0205 */
[----:B------:R-:W-:-:S04]  /*0090*/  VIMNMX.U32 R2, PT, PT, R0, R5, !PT ;  /* 0x0000000500027248 */ /* 0x000fc80007fe0000 */
[----:B------:R-:W-:-:S13]  /*00a0*/  ISETP.GT.U32.AND P0, PT, R2, 0x3, PT ;  /* 0x000000030200780c */ /* 0x000fda0003f04070 */
[----:B------:R-:W-:Y:S05]  /*00b0*/  @P0 EXIT ;  /* 0x000000000000094d */ /* 0x000fea0003800000 */
[----:B------:R-:W0:Y:S01]  /*00c0*/  LDC.64 R2, c[0x0][0x388] ;  /* 0x0000e200ff027b82 */ /* 0x000e220000000a00 */
[----:B------:R-:W1:Y:S01]  /*00d0*/  LDCU.64 UR4, c[0x0][0x358] ;  /* 0x00006b00ff0477ac */ /* 0x000e620008000a00 */
[----:B------:R-:W-:-:S06]  /*00e0*/  LEA R7, R0, R5, 0x2 ;  /* 0x0000000500077211 */ /* 0x000fcc00078e10ff */
[----:B------:R-:W2:Y:S01]  /*00f0*/  LDC.64 R4, c[0x0][0x380] ;  /* 0x0000e000ff047b82 */ /* 0x000ea20000000a00 */
[----:B0-----:R-:W-:-:S06]  /*0100*/  IMAD.WIDE.U32 R2, R7, 0x4, R2 ;  /* 0x0000000407027825 */ /* 0x001fcc00078e0002 */
[----:B-1----:R-:W3:Y:S01]  /*0110*/  LDG.E R2, desc[UR4][R2.64] ;  /* 0x0000000402027981 */ /* 0x002ee2000c1e1900 */
[----:B--2---:R-:W-:-:S04]  /*0120*/  IMAD.WIDE.U32 R4, R7, 0x4, R4 ;  /* 0x0000000407047825 */ /* 0x004fc800078e0004 */
[----:B---3--:R-:W-:-:S05]  /*0130*/  IMAD R7, R2, R2, RZ ;  /* 0x0000000202077224 */ /* 0x008fca00078e02ff */
[----:B------:R-:W-:Y:S01]  /*0140*/  STG.E desc[UR4][R4.64], R7 ;  /* 0x0000000704007986 */ /* 0x000fe2000c101904 */
[----:B------:R-:W-:Y:S05]  /*0150*/  EXIT ;  /* 0x000000000000794d */ /* 0x000fea0003800000 */
.L_x_0:
[----:B------:R-:W-:-:S00]  /*0160*/  BRA `(.L_x_0) ;  /* 0xfffffffc00fc7947 */ /* 0x000fc0000383ffff */
[----:B------:R-:W-:-:S00]  /*0170*/  NOP ;  /* 0x0000000000007918 */ /* 0x000fc00000000000 */
        /* <DEDUP_REMOVED lines=8> */
.L_x_1:


//--------------------- .nv.shared.reserved.0     --------------------------
	.section	.nv.shared.reserved.0,"aw",@nobits
	.weak		__nv_reservedSMEM_offset_0_alias
	.size		__nv_reservedSMEM_offset_0_alias, 0, 64
	.other		__nv_reservedSMEM_offset_0_alias,@"STO_CUDA_RESERVED_SHARED STV_DEFAULT"
__nv_reservedSMEM_offset_0_alias:
	.zero		0
	.zero		64


//--------------------- .nv.constant0._Z3mapPjS_  --------------------------
	.section	.nv.constant0._Z3mapPjS_,"a",@progbits
	.sectionflags	@""
	.align	4
.nv.constant0._Z3mapPjS_:
	.zero		912


//--------------------- SYMBOLS --------------------------

	.type		.nv.reservedSmem.offset0,@object
	.size		.nv.reservedSmem.offset0,0x4
